	.headerflags	@"EF_CUDA_TEXMODE_UNIFIED EF_CUDA_64BIT_ADDRESS EF_CUDA_ACCELERATORS EF_CUDA_SM90 EF_CUDA_VIRTUAL_SM(EF_CUDA_SM90)"
	.elftype	@"ET_EXEC"


//--------------------- .nv.info                  --------------------------
	.section	.nv.info,"",@"SHT_CUDA_INFO"
	.align	4


	//----- nvinfo : EIATTR_REGCOUNT
	.align		4
        /*0000*/ 	.byte	0x04, 0x2f
        /*0002*/ 	.short	(.L_1 - .L_0)
	.align		4
.L_0:
        /*0004*/ 	.word	index@(triton_poi_fused_cat_21)
        /*0008*/ 	.word	0x0000001a


	//----- nvinfo : EIATTR_MIN_STACK_SIZE
	.align		4
.L_1:
        /*000c*/ 	.byte	0x04, 0x12
        /*000e*/ 	.short	(.L_3 - .L_2)
	.align		4
.L_2:
        /*0010*/ 	.word	index@(triton_poi_fused_cat_21)
        /*0014*/ 	.word	0x00000000


	//----- nvinfo : EIATTR_FRAME_SIZE
	.align		4
.L_3:
        /*0018*/ 	.byte	0x04, 0x11
        /*001a*/ 	.short	(.L_5 - .L_4)
	.align		4
.L_4:
        /*001c*/ 	.word	index@(triton_poi_fused_cat_21)
        /*0020*/ 	.word	0x00000000


	//----- nvinfo : EIATTR_MIN_STACK_SIZE
	.align		4
.L_5:
        /*0024*/ 	.byte	0x04, 0x12
        /*0026*/ 	.short	(.L_7 - .L_6)
	.align		4
.L_6:
        /*0028*/ 	.word	index@(triton_poi_fused_cat_21)
        /*002c*/ 	.word	0x00000000
.L_7:


//--------------------- .nv.info.triton_poi_fused_cat_21 --------------------------
	.section	.nv.info.triton_poi_fused_cat_21,"",@"SHT_CUDA_INFO"
	.sectionflags	@""
	.align	4


	//----- nvinfo : EIATTR_CUDA_API_VERSION
	.align		4
        /*0000*/ 	.byte	0x04, 0x37
        /*0002*/ 	.short	(.L_9 - .L_8)
.L_8:
        /*0004*/ 	.word	0x0000007c


	//----- nvinfo : EIATTR_KPARAM_INFO
	.align		4
.L_9:
        /*0008*/ 	.byte	0x04, 0x17
        /*000a*/ 	.short	(.L_11 - .L_10)
.L_10:
        /*000c*/ 	.word	0x00000000
        /*0010*/ 	.short	0x0003
        /*0012*/ 	.short	0x0014
        /*0014*/ 	.byte	0x00, 0xf0, 0x11, 0x00


	//----- nvinfo : EIATTR_KPARAM_INFO
	.align		4
.L_11:
        /*0018*/ 	.byte	0x04, 0x17
        /*001a*/ 	.short	(.L_13 - .L_12)
.L_12:
        /*001c*/ 	.word	0x00000000
        /*0020*/ 	.short	0x0002
        /*0022*/ 	.short	0x0010
        /*0024*/ 	.byte	0x00, 0xf0, 0x11, 0x00


	//----- nvinfo : EIATTR_KPARAM_INFO
	.align		4
.L_13:
        /*0028*/ 	.byte	0x04, 0x17
        /*002a*/ 	.short	(.L_15 - .L_14)
.L_14:
        /*002c*/ 	.word	0x00000000
        /*0030*/ 	.short	0x0001
        /*0032*/ 	.short	0x0008
        /*0034*/ 	.byte	0x00, 0xf4, 0x21, 0x00


	//----- nvinfo : EIATTR_KPARAM_INFO
	.align		4
.L_15:
        /*0038*/ 	.byte	0x04, 0x17
        /*003a*/ 	.short	(.L_17 - .L_16)
.L_16:
        /*003c*/ 	.word	0x00000000
        /*0040*/ 	.short	0x0000
        /*0042*/ 	.short	0x0000
        /*0044*/ 	.byte	0x00, 0xf4, 0x21, 0x00


	//----- nvinfo : EIATTR_SPARSE_MMA_MASK
	.align		4
.L_17:
        /*0048*/ 	.byte	0x03, 0x50
        /*004a*/ 	.short	0x0000


	//----- nvinfo : EIATTR_MAXREG_COUNT
	.align		4
        /*004c*/ 	.byte	0x03, 0x1b
        /*004e*/ 	.short	0x00ff


	//----- nvinfo : EIATTR_EXIT_INSTR_OFFSETS
	.align		4
        /*0050*/ 	.byte	0x04, 0x1c
        /*0052*/ 	.short	(.L_19 - .L_18)


	//   ....[0]....
.L_18:
        /*0054*/ 	.word	0x000004f0


	//   ....[1]....
        /*0058*/ 	.word	0x00000540


	//----- nvinfo : EIATTR_REQNTID
	.align		4
.L_19:
        /*005c*/ 	.byte	0x04, 0x10
        /*005e*/ 	.short	(.L_21 - .L_20)
.L_20:
        /*0060*/ 	.word	0x00000080
        /*0064*/ 	.word	0x00000001
        /*0068*/ 	.word	0x00000001


	//----- nvinfo : EIATTR_CBANK_PARAM_SIZE
	.align		4
.L_21:
        /*006c*/ 	.byte	0x03, 0x19
        /*006e*/ 	.short	0x0018


	//----- nvinfo : EIATTR_PARAM_CBANK
	.align		4
        /*0070*/ 	.byte	0x04, 0x0a
        /*0072*/ 	.short	(.L_23 - .L_22)
	.align		4
.L_22:
        /*0074*/ 	.word	index@(.nv.constant0.triton_poi_fused_cat_21)
        /*0078*/ 	.short	0x0210
        /*007a*/ 	.short	0x0018


	//----- nvinfo : EIATTR_SW_WAR
	.align		4
.L_23:
        /*007c*/ 	.byte	0x04, 0x36
        /*007e*/ 	.short	(.L_25 - .L_24)
.L_24:
        /*0080*/ 	.word	0x00000008
.L_25:


//--------------------- .nv.callgraph             --------------------------
	.section	.nv.callgraph,"",@"SHT_CUDA_CALLGRAPH"
	.align	4
	.sectionentsize	8
	.align		4
        /*0000*/ 	.word	0x00000000
	.align		4
        /*0004*/ 	.word	0xffffffff
	.align		4
        /*0008*/ 	.word	0x00000000
	.align		4
        /*000c*/ 	.word	0xfffffffe
	.align		4
        /*0010*/ 	.word	0x00000000
	.align		4
        /*0014*/ 	.word	0xfffffffd
	.align		4
        /*0018*/ 	.word	0x00000000
	.align		4
        /*001c*/ 	.word	0xfffffffc


//--------------------- .text.triton_poi_fused_cat_21 --------------------------
	.section	.text.triton_poi_fused_cat_21,"ax",@progbits
	.sectionflags	@"SHF_BARRIERS=1"
	.align	128
        .global         triton_poi_fused_cat_21
        .type           triton_poi_fused_cat_21,@function
        .size           triton_poi_fused_cat_21,(.L_x_1 - triton_poi_fused_cat_21)
        .other          triton_poi_fused_cat_21,@"STO_CUDA_ENTRY STV_DEFAULT"
triton_poi_fused_cat_21:
.text.triton_poi_fused_cat_21:
[----:B------:R-:W0:Y:S02]  /*0000*/  LDC R1, c[0x0][0x28] ;  /* 0x00000a00ff017b82 */ /* 0x000e240000000800 */
[----:B------:R-:W1:Y:S01]  /*0010*/  S2R R12, SR_TID.X ;  /* 0x00000000000c7919 */ /* 0x000e620000002100 */
[----:B------:R-:W2:Y:S01]  /*0020*/  LDC.64 R8, c[0x0][0x210] ;  /* 0x00008400ff087b82 */ /* 0x000ea20000000a00 */
[----:B------:R-:W-:Y:S01]  /*0030*/  ULDC.64 UR6, c[0x0][0x208] ;  /* 0x0000820000067ab9 */ /* 0x000fe20000000a00 */
[----:B------:R-:W3:Y:S01]  /*0040*/  S2R R3, SR_CTAID.X ;  /* 0x0000000000037919 */ /* 0x000ee20000002500 */
[----:B------:R-:W4:Y:S01]  /*0050*/  S2R R16, SR_CTAID.Y ;  /* 0x0000000000107919 */ /* 0x000f220000002600 */
[----:B------:R-:W-:Y:S02]  /*0060*/  CS2R R10, SRZ ;  /* 0x00000000000a7805 */ /* 0x000fe4000001ff00 */
[----:B-1----:R-:W-:Y:S01]  /*0070*/  SHF.R.U32.HI R0, RZ, 0x3, R12 ;  /* 0x00000003ff007819 */ /* 0x002fe2000001160c */
[----:B------:R-:W-:Y:S02]  /*0080*/  IMAD.SHL.U32 R2, R12, 0x4, RZ ;  /* 0x000000040c027824 */ /* 0x000fe400078e00ff */
[----:B---3--:R-:W-:Y:S01]  /*0090*/  IMAD.SHL.U32 R3, R3, 0x20, RZ ;  /* 0x0000002003037824 */ /* 0x008fe200078e00ff */
[----:B------:R-:W-:Y:S01]  /*00a0*/  SGXT.U32 R0, R0, 0x4 ;  /* 0x000000040000781a */ /* 0x000fe20000000000 */
[----:B----4-:R-:W-:-:S03]  /*00b0*/  IMAD.SHL.U32 R17, R16, 0x20, RZ ;  /* 0x0000002010117824 */ /* 0x010fc600078e00ff */
[----:B------:R-:W-:Y:S02]  /*00c0*/  LOP3.LUT R6, R3, 0x1c, R2, 0xf8, !PT ;  /* 0x0000001c03067812 */ /* 0x000fe400078ef802 */
[----:B------:R-:W-:Y:S02]  /*00d0*/  LOP3.LUT R4, R17, R0, RZ, 0xfc, !PT ;  /* 0x0000000011047212 */ /* 0x000fe400078efcff */
[----:B------:R-:W-:Y:S02]  /*00e0*/  ISETP.GE.AND P0, PT, R6, 0x400, PT ;  /* 0x000004000600780c */ /* 0x000fe40003f06270 */
[----:B------:R-:W-:Y:S01]  /*00f0*/  LOP3.LUT R5, R17, 0x10, R0, 0xfe, !PT ;  /* 0x0000001011057812 */ /* 0x000fe200078efe00 */
[----:B------:R-:W-:-:S04]  /*0100*/  IMAD R15, R4, 0x400, R6 ;  /* 0x00000400040f7824 */ /* 0x000fc800078e0206 */
[----:B------:R-:W-:Y:S01]  /*0110*/  IMAD R19, R5, 0x400, R6 ;  /* 0x0000040005137824 */ /* 0x000fe200078e0206 */
[----:B------:R-:W-:Y:S02]  /*0120*/  CS2R R4, SRZ ;  /* 0x0000000000047805 */ /* 0x000fe4000001ff00 */
[----:B------:R-:W-:Y:S01]  /*0130*/  CS2R R6, SRZ ;  /* 0x0000000000067805 */ /* 0x000fe2000001ff00 */
[----:B--2---:R-:W-:-:S04]  /*0140*/  IMAD.WIDE R14, R15, 0x4, R8 ;  /* 0x000000040f0e7825 */ /* 0x004fc800078e0208 */
[----:B------:R-:W-:Y:S01]  /*0150*/  IMAD.WIDE R18, R19, 0x4, R8 ;  /* 0x0000000413127825 */ /* 0x000fe200078e0208 */
[----:B------:R-:W-:Y:S01]  /*0160*/  CS2R R8, SRZ ;  /* 0x0000000000087805 */ /* 0x000fe2000001ff00 */
[----:B------:R1:W2:Y:S05]  /*0170*/  @!P0 LDG.E.EL.128 R4, desc[UR6][R14.64] ;  /* 0x000000060e048981 */ /* 0x0002aa000c2e1d00 */
[----:B------:R3:W4:Y:S01]  /*0180*/  @!P0 LDG.E.EL.128 R8, desc[UR6][R18.64] ;  /* 0x0000000612088981 */ /* 0x000722000c2e1d00 */
[----:B------:R-:W5:Y:S01]  /*0190*/  S2UR UR5, SR_CgaCtaId ;  /* 0x00000000000579c3 */ /* 0x000f620000008800 */
[----:B------:R-:W-:Y:S01]  /*01a0*/  IMAD.SHL.U32 R13, R12, 0x80, RZ ;  /* 0x000000800c0d7824 */ /* 0x000fe200078e00ff */
[----:B------:R-:W-:Y:S01]  /*01b0*/  UMOV UR4, 0x400 ;  /* 0x0000040000047882 */ /* 0x000fe20000000000 */
[----:B------:R-:W-:-:S02]  /*01c0*/  SHF.R.U32.HI R12, RZ, 0x1, R12 ;  /* 0x00000001ff0c7819 */ /* 0x000fc4000001160c */
[----:B------:R-:W-:Y:S02]  /*01d0*/  SHF.R.S32.HI R16, RZ, 0x1a, R16 ;  /* 0x0000001aff107819 */ /* 0x000fe40000011410 */
[----:B------:R-:W-:Y:S02]  /*01e0*/  LOP3.LUT R13, R13, 0x380, RZ, 0xc0, !PT ;  /* 0x000003800d0d7812 */ /* 0x000fe400078ec0ff */
[----:B------:R-:W-:Y:S02]  /*01f0*/  LOP3.LUT R23, R12, 0x3c, RZ, 0xc0, !PT ;  /* 0x0000003c0c177812 */ /* 0x000fe400078ec0ff */
[----:B------:R-:W-:Y:S02]  /*0200*/  SHF.R.U32.HI R20, RZ, 0x3, R13 ;  /* 0x00000003ff147819 */ /* 0x000fe4000001160d */
[C---:B-1----:R-:W-:Y:S02]  /*0210*/  LOP3.LUT R14, R13.reuse, R0, RZ, 0xfc, !PT ;  /* 0x000000000d0e7212 */ /* 0x042fe400078efcff */
[----:B------:R-:W-:-:S02]  /*0220*/  LOP3.LUT R15, R13, 0x20, RZ, 0xfc, !PT ;  /* 0x000000200d0f7812 */ /* 0x000fc400078efcff */
[C---:B------:R-:W-:Y:S02]  /*0230*/  LOP3.LUT R21, R13.reuse, 0x40, RZ, 0xfc, !PT ;  /* 0x000000400d157812 */ /* 0x040fe400078efcff */
[----:B------:R-:W-:Y:S02]  /*0240*/  LOP3.LUT R20, R20, R13, R0, 0xfe, !PT ;  /* 0x0000000d14147212 */ /* 0x000fe400078efe00 */
[----:B------:R-:W-:Y:S02]  /*0250*/  LOP3.LUT R13, R13, 0x60, RZ, 0xfc, !PT ;  /* 0x000000600d0d7812 */ /* 0x000fe400078efcff */
[-C--:B------:R-:W-:Y:S01]  /*0260*/  LEA.HI R15, R15, R14.reuse, RZ, 0x1d ;  /* 0x0000000e0f0f7211 */ /* 0x080fe200078fe8ff */
[----:B-----5:R-:W-:Y:S01]  /*0270*/  UPRMT UR4, UR5, 0x654, UR4 ;  /* 0x0000065405047896 */ /* 0x020fe20008000004 */
[-C--:B------:R-:W-:Y:S02]  /*0280*/  LEA.HI R21, R21, R14.reuse, RZ, 0x1d ;  /* 0x0000000e15157211 */ /* 0x080fe400078fe8ff */
[----:B------:R-:W-:-:S02]  /*0290*/  LEA.HI R13, R13, R14, RZ, 0x1d ;  /* 0x0000000e0d0d7211 */ /* 0x000fc400078fe8ff */
[----:B---3--:R-:W-:Y:S02]  /*02a0*/  LOP3.LUT R18, R2, 0x1fc, RZ, 0xc0, !PT ;  /* 0x000001fc02127812 */ /* 0x008fe400078ec0ff */
[----:B------:R-:W-:Y:S02]  /*02b0*/  LEA R19, R20, UR4, 0x2 ;  /* 0x0000000414137c11 */ /* 0x000fe4000f8e10ff */
[----:B------:R-:W-:Y:S01]  /*02c0*/  LEA R20, R15, UR4, 0x2 ;  /* 0x000000040f147c11 */ /* 0x000fe2000f8e10ff */
[----:B------:R-:W-:Y:S01]  /*02d0*/  IMAD.IADD R23, R18, 0x1, R23 ;  /* 0x0000000112177824 */ /* 0x000fe200078e0217 */
[----:B------:R-:W-:Y:S02]  /*02e0*/  LEA R21, R21, UR4, 0x2 ;  /* 0x0000000415157c11 */ /* 0x000fe4000f8e10ff */
[----:B------:R-:W-:Y:S02]  /*02f0*/  LEA R22, R13, UR4, 0x2 ;  /* 0x000000040d167c11 */ /* 0x000fe4000f8e10ff */
[----:B------:R-:W-:-:S02]  /*0300*/  LEA R12, R23, UR4, 0x2 ;  /* 0x00000004170c7c11 */ /* 0x000fc4000f8e10ff */
[----:B------:R-:W-:Y:S02]  /*0310*/  LOP3.LUT R2, R17, 0x1c, R2, 0xf8, !PT ;  /* 0x0000001c11027812 */ /* 0x000fe400078ef802 */
[----:B------:R-:W-:-:S04]  /*0320*/  SGXT R17, R16, 0x1 ;  /* 0x000000011011781a */ /* 0x000fc80000000200 */
[----:B------:R-:W-:Y:S01]  /*0330*/  LEA.HI R17, R17, R2, RZ, 0x9 ;  /* 0x0000000211117211 */ /* 0x000fe200078f48ff */
[----:B--2---:R-:W-:Y:S04]  /*0340*/  STS [R19], R4 ;  /* 0x0000000413007388 */ /* 0x004fe80000000800 */
[----:B------:R1:W-:Y:S04]  /*0350*/  STS [R20+0x80], R5 ;  /* 0x0000800514007388 */ /* 0x0003e80000000800 */
[----:B------:R2:W-:Y:S04]  /*0360*/  STS [R21+0x100], R6 ;  /* 0x0001000615007388 */ /* 0x0005e80000000800 */
[----:B------:R3:W-:Y:S01]  /*0370*/  STS [R22+0x180], R7 ;  /* 0x0001800716007388 */ /* 0x0007e20000000800 */
[----:B-1----:R-:W1:Y:S03]  /*0380*/  LDC.64 R4, c[0x0][0x218] ;  /* 0x00008600ff047b82 */ /* 0x002e660000000a00 */
[----:B----4-:R4:W-:Y:S01]  /*0390*/  STS [R19+0x40], R8 ;  /* 0x0000400813007388 */ /* 0x0109e20000000800 */
[C---:B--2---:R-:W-:Y:S01]  /*03a0*/  IMAD.SHL.U32 R6, R17.reuse, 0x400, RZ ;  /* 0x0000040011067824 */ /* 0x044fe200078e00ff */
[----:B------:R-:W-:-:S02]  /*03b0*/  LOP3.LUT R17, R17, 0xfffffe00, RZ, 0xc0, !PT ;  /* 0xfffffe0011117812 */ /* 0x000fc400078ec0ff */
[----:B------:R2:W-:Y:S02]  /*03c0*/  STS [R20+0xc0], R9 ;  /* 0x0000c00914007388 */ /* 0x0005e40000000800 */
[----:B---3--:R-:W-:Y:S02]  /*03d0*/  LOP3.LUT R7, R6, 0xfff80000, RZ, 0xc0, !PT ;  /* 0xfff8000006077812 */ /* 0x008fe400078ec0ff */
[----:B------:R-:W-:Y:S01]  /*03e0*/  STS [R21+0x140], R10 ;  /* 0x0001400a15007388 */ /* 0x000fe20000000800 */
[----:B------:R-:W-:Y:S02]  /*03f0*/  LOP3.LUT R6, R3, R0, RZ, 0xfc, !PT ;  /* 0x0000000003067212 */ /* 0x000fe400078efcff */
[----:B----4-:R-:W-:Y:S01]  /*0400*/  LOP3.LUT R8, R18, 0x200, RZ, 0xfc, !PT ;  /* 0x0000020012087812 */ /* 0x010fe200078efcff */
[----:B------:R-:W-:Y:S01]  /*0410*/  STS [R22+0x1c0], R11 ;  /* 0x0001c00b16007388 */ /* 0x000fe20000000800 */
[----:B------:R-:W-:Y:S02]  /*0420*/  LOP3.LUT R0, R3, 0x10, R0, 0xfe, !PT ;  /* 0x0000001003007812 */ /* 0x000fe400078efe00 */
[----:B------:R-:W-:Y:S01]  /*0430*/  SHF.R.U32.HI R8, RZ, 0x3, R8 ;  /* 0x00000003ff087819 */ /* 0x000fe20000011608 */
[----:B------:R-:W-:Y:S01]  /*0440*/  BAR.SYNC.DEFER_BLOCKING 0x0 ;  /* 0x0000000000007b1d */ /* 0x000fe20000010000 */
[----:B------:R-:W-:-:S02]  /*0450*/  IADD3 R7, R7, R2, -R17 ;  /* 0x0000000207077210 */ /* 0x000fc40007ffe811 */
[----:B------:R-:W-:Y:S02]  /*0460*/  ISETP.GE.AND P1, PT, R6, 0x400, PT ;  /* 0x000004000600780c */ /* 0x000fe40003f26270 */
[----:B------:R-:W-:Y:S01]  /*0470*/  ISETP.GE.AND P0, PT, R0, 0x400, PT ;  /* 0x000004000000780c */ /* 0x000fe20003f06270 */
[----:B------:R-:W-:Y:S01]  /*0480*/  IMAD R3, R6, 0x200, R7 ;  /* 0x0000020006037824 */ /* 0x000fe200078e0207 */
[----:B--2---:R-:W-:-:S03]  /*0490*/  LOP3.LUT R9, R8, 0x7c, RZ, 0xc0, !PT ;  /* 0x0000007c08097812 */ /* 0x004fc600078ec0ff */
[----:B-1----:R-:W-:-:S04]  /*04a0*/  IMAD.WIDE R2, R3, 0x4, R4 ;  /* 0x0000000403027825 */ /* 0x002fc800078e0204 */
[----:B------:R-:W-:-:S05]  /*04b0*/  IMAD.IADD R9, R18, 0x1, R9 ;  /* 0x0000000112097824 */ /* 0x000fca00078e0209 */
[----:B------:R-:W-:Y:S01]  /*04c0*/  LEA R9, R9, UR4, 0x2 ;  /* 0x0000000409097c11 */ /* 0x000fe2000f8e10ff */
[----:B------:R-:W1:Y:S04]  /*04d0*/  LDS.128 R12, [R12] ;  /* 0x000000000c0c7984 */ /* 0x000e680000000c00 */
[----:B-1----:R1:W-:Y:S01]  /*04e0*/  @!P1 STG.E.128 desc[UR6][R2.64], R12 ;  /* 0x0000000c02009986 */ /* 0x0023e2000c101d06 */
[----:B------:R-:W-:Y:S05]  /*04f0*/  @P0 EXIT ;  /* 0x000000000000094d */ /* 0x000fea0003800000 */
[----:B------:R-:W0:Y:S01]  /*0500*/  LDS.128 R8, [R9+0x800] ;  /* 0x0008000009087984 */ /* 0x000e220000000c00 */
[----:B------:R-:W-:-:S04]  /*0510*/  IMAD R7, R0, 0x200, R7 ;  /* 0x0000020000077824 */ /* 0x000fc800078e0207 */
[----:B------:R-:W-:-:S05]  /*0520*/  IMAD.WIDE R4, R7, 0x4, R4 ;  /* 0x0000000407047825 */ /* 0x000fca00078e0204 */
[----:B0-----:R-:W-:Y:S01]  /*0530*/  STG.E.128 desc[UR6][R4.64], R8 ;  /* 0x0000000804007986 */ /* 0x001fe2000c101d06 */
[----:B------:R-:W-:Y:S05]  /*0540*/  EXIT ;  /* 0x000000000000794d */ /* 0x000fea0003800000 */
.L_x_0:
[----:B------:R-:W-:-:S00]  /*0550*/  BRA `(.L_x_0) ;  /* 0xfffffffc00fc7947 */ /* 0x000fc0000383ffff */
[----:B------:R-:W-:-:S00]  /*0560*/  NOP ;  /* 0x0000000000007918 */ /* 0x000fc00000000000 */
        /* <DEDUP_REMOVED lines=9> */
.L_x_1:


//--------------------- .nv.shared.triton_poi_fused_cat_21 --------------------------
	.section	.nv.shared.triton_poi_fused_cat_21,"aw",@nobits
	.sectionflags	@""
	.align	16
	.zero		1024


//--------------------- .nv.constant0.triton_poi_fused_cat_21 --------------------------
	.section	.nv.constant0.triton_poi_fused_cat_21,"a",@progbits
	.sectionflags	@""
	.align	4
.nv.constant0.triton_poi_fused_cat_21:
	.zero		552
